//
// Generated by NVIDIA NVVM Compiler
//
// Compiler Build ID: CL-36424714
// Cuda compilation tools, release 13.0, V13.0.88
// Based on NVVM 20.0.0
//

.version 9.0
.target sm_100
.address_size 64

	// .globl	_Z15blockScanKernelPKiPiS1_m
.extern .shared .align 16 .b8 temp[];

.visible .entry _Z15blockScanKernelPKiPiS1_m(
	.param .u64 .ptr .align 1 _Z15blockScanKernelPKiPiS1_m_param_0,
	.param .u64 .ptr .align 1 _Z15blockScanKernelPKiPiS1_m_param_1,
	.param .u64 .ptr .align 1 _Z15blockScanKernelPKiPiS1_m_param_2,
	.param .u64 _Z15blockScanKernelPKiPiS1_m_param_3
)
{
	.reg .pred 	%p<9>;
	.reg .b32 	%r<29>;
	.reg .b64 	%rd<17>;

	ld.param.u64 	%rd2, [_Z15blockScanKernelPKiPiS1_m_param_0];
	ld.param.u64 	%rd3, [_Z15blockScanKernelPKiPiS1_m_param_1];
	ld.param.u64 	%rd4, [_Z15blockScanKernelPKiPiS1_m_param_2];
	ld.param.u64 	%rd5, [_Z15blockScanKernelPKiPiS1_m_param_3];
	mov.u32 	%r1, %tid.x;
	cvt.u64.u32 	%rd6, %r1;
	mov.u32 	%r2, %ctaid.x;
	mov.u32 	%r3, %ntid.x;
	mul.lo.s32 	%r12, %r2, %r3;
	cvt.u64.u32 	%rd7, %r12;
	add.s64 	%rd1, %rd7, %rd6;
	setp.ge.u64 	%p1, %rd1, %rd5;
	mov.b32 	%r26, 0;
	@%p1 bra 	$L__BB0_2;
	cvta.to.global.u64 	%rd8, %rd2;
	shl.b64 	%rd9, %rd1, 2;
	add.s64 	%rd10, %rd8, %rd9;
	ld.global.nc.u32 	%r26, [%rd10];
$L__BB0_2:
	shl.b32 	%r13, %r1, 2;
	mov.u32 	%r14, temp;
	add.s32 	%r6, %r14, %r13;
	st.shared.u32 	[%r6], %r26;
	bar.sync 	0;
	setp.lt.u32 	%p2, %r3, 2;
	@%p2 bra 	$L__BB0_7;
	mov.b32 	%r27, 1;
$L__BB0_4:
	setp.lt.u32 	%p3, %r1, %r27;
	mov.b32 	%r28, 0;
	@%p3 bra 	$L__BB0_6;
	sub.s32 	%r17, %r1, %r27;
	shl.b32 	%r18, %r17, 2;
	add.s32 	%r20, %r14, %r18;
	ld.shared.u32 	%r28, [%r20];
$L__BB0_6:
	bar.sync 	0;
	ld.shared.u32 	%r21, [%r6];
	add.s32 	%r22, %r21, %r28;
	st.shared.u32 	[%r6], %r22;
	bar.sync 	0;
	shl.b32 	%r27, %r27, 1;
	setp.lt.u32 	%p4, %r27, %r3;
	@%p4 bra 	$L__BB0_4;
$L__BB0_7:
	setp.ge.u64 	%p5, %rd1, %rd5;
	@%p5 bra 	$L__BB0_9;
	ld.shared.u32 	%r23, [%r6];
	cvta.to.global.u64 	%rd11, %rd3;
	shl.b64 	%rd12, %rd1, 2;
	add.s64 	%rd13, %rd11, %rd12;
	st.global.u32 	[%rd13], %r23;
$L__BB0_9:
	add.s32 	%r24, %r3, -1;
	setp.ne.s32 	%p6, %r1, %r24;
	setp.eq.s64 	%p7, %rd4, 0;
	or.pred  	%p8, %p6, %p7;
	@%p8 bra 	$L__BB0_11;
	ld.shared.u32 	%r25, [%r6];
	cvta.to.global.u64 	%rd14, %rd4;
	mul.wide.u32 	%rd15, %r2, 4;
	add.s64 	%rd16, %rd14, %rd15;
	st.global.u32 	[%rd16], %r25;
$L__BB0_11:
	ret;

}
	// .globl	_Z16addOffsetsKernelPiPKim
.visible .entry _Z16addOffsetsKernelPiPKim(
	.param .u64 .ptr .align 1 _Z16addOffsetsKernelPiPKim_param_0,
	.param .u64 .ptr .align 1 _Z16addOffsetsKernelPiPKim_param_1,
	.param .u64 _Z16addOffsetsKernelPiPKim_param_2
)
{
	.reg .pred 	%p<4>;
	.reg .b32 	%r<9>;
	.reg .b64 	%rd<15>;

	ld.param.u64 	%rd2, [_Z16addOffsetsKernelPiPKim_param_0];
	ld.param.u64 	%rd3, [_Z16addOffsetsKernelPiPKim_param_1];
	ld.param.u64 	%rd4, [_Z16addOffsetsKernelPiPKim_param_2];
	mov.u32 	%r2, %tid.x;
	cvt.u64.u32 	%rd6, %r2;
	mov.u32 	%r1, %ctaid.x;
	mov.u32 	%r3, %ntid.x;
	mul.lo.s32 	%r4, %r1, %r3;
	cvt.u64.u32 	%rd7, %r4;
	add.s64 	%rd8, %rd7, %rd6;
	setp.eq.s32 	%p1, %r1, 0;
	setp.ge.u64 	%p2, %rd8, %rd4;
	or.pred  	%p3, %p1, %p2;
	@%p3 bra 	$L__BB1_2;
	cvta.to.global.u64 	%rd9, %rd3;
	cvta.to.global.u64 	%rd10, %rd2;
	add.s32 	%r5, %r1, -1;
	mul.wide.u32 	%rd11, %r5, 4;
	add.s64 	%rd12, %rd9, %rd11;
	ld.global.nc.u32 	%r6, [%rd12];
	shl.b64 	%rd13, %rd8, 2;
	add.s64 	%rd14, %rd10, %rd13;
	ld.global.u32 	%r7, [%rd14];
	add.s32 	%r8, %r7, %r6;
	st.global.u32 	[%rd14], %r8;
$L__BB1_2:
	ret;

}


// ===== COMPILED SASS (sm_100) =====

	.target	sm_100

	.elftype	@"ET_EXEC"


//--------------------- .note.nv.tkinfo           --------------------------
	.section	.note.nv.tkinfo,"",@"SHT_NOTE"
	.sectionflags	@"SHF_NOTE_NV_TKINFO"
	.tkinfo
        /*0018*/ 	.word	0x00000002
        /*0030*/ 	.string	""
        /*0030*/ 	.string	"ptxas"
        /*0030*/ 	.string	"Cuda compilation tools, release 13.0, V13.0.88"
        /*0030*/ 	.string	"Build cuda_13.0.r13.0/compiler.36424714_0"
        /*0030*/ 	.string	"-arch sm_100 -m 64 "



//--------------------- .note.nv.cuinfo           --------------------------
	.section	.note.nv.cuinfo,"",@"SHT_NOTE"
	.sectionflags	@"SHF_NOTE_NV_CUINFO"
        /*0018*/ 	.short	0x0002
        /*001a*/ 	.short	0x0064
        /*001c*/ 	.short	0x0082
	.zero		2


//--------------------- .nv.info                  --------------------------
	.section	.nv.info,"",@"SHT_CUDA_INFO"
	.align	4


	//----- nvinfo : EIATTR_REGCOUNT
	.align		4
        /*0000*/ 	.byte	0x04, 0x2f
        /*0002*/ 	.short	(.L_1 - .L_0)
	.align		4
.L_0:
        /*0004*/ 	.word	index@(_Z15blockScanKernelPKiPiS1_m)
        /*0008*/ 	.word	0x0000000c


	//----- nvinfo : EIATTR_FRAME_SIZE
	.align		4
.L_1:
        /*000c*/ 	.byte	0x04, 0x11
        /*000e*/ 	.short	(.L_3 - .L_2)
	.align		4
.L_2:
        /*0010*/ 	.word	index@(_Z15blockScanKernelPKiPiS1_m)
        /*0014*/ 	.word	0x00000000


	//----- nvinfo : EIATTR_REGCOUNT
	.align		4
.L_3:
        /*0018*/ 	.byte	0x04, 0x2f
        /*001a*/ 	.short	(.L_5 - .L_4)
	.align		4
.L_4:
        /*001c*/ 	.word	index@(_Z16addOffsetsKernelPiPKim)
        /*0020*/ 	.word	0x0000000a


	//----- nvinfo : EIATTR_FRAME_SIZE
	.align		4
.L_5:
        /*0024*/ 	.byte	0x04, 0x11
        /*0026*/ 	.short	(.L_7 - .L_6)
	.align		4
.L_6:
        /*0028*/ 	.word	index@(_Z16addOffsetsKernelPiPKim)
        /*002c*/ 	.word	0x00000000


	//----- nvinfo : EIATTR_MIN_STACK_SIZE
	.align		4
.L_7:
        /*0030*/ 	.byte	0x04, 0x12
        /*0032*/ 	.short	(.L_9 - .L_8)
	.align		4
.L_8:
        /*0034*/ 	.word	index@(_Z16addOffsetsKernelPiPKim)
        /*0038*/ 	.word	0x00000000


	//----- nvinfo : EIATTR_MIN_STACK_SIZE
	.align		4
.L_9:
        /*003c*/ 	.byte	0x04, 0x12
        /*003e*/ 	.short	(.L_11 - .L_10)
	.align		4
.L_10:
        /*0040*/ 	.word	index@(_Z15blockScanKernelPKiPiS1_m)
        /*0044*/ 	.word	0x00000000
.L_11:


//--------------------- .nv.compat                --------------------------
	.section	.nv.compat,"",@"SHT_CUDA_COMPAT_INFO"
	.align	4
        /*0000*/ 	.byte	0x02, 0x09, 0x00, 0x00, 0x02, 0x02, 0x01, 0x00, 0x02, 0x05, 0x05, 0x00, 0x03, 0x07, 0x01, 0x01
        /*0010*/ 	.byte	0x02, 0x03, 0x00, 0x00, 0x02, 0x06, 0x01, 0x00, 0x04, 0x0b, 0x08, 0x00, 0x09, 0x00, 0x00, 0x00
        /*0020*/ 	.byte	0x00, 0x00, 0x00, 0x00


//--------------------- .nv.info._Z16addOffsetsKernelPiPKim --------------------------
	.section	.nv.info._Z16addOffsetsKernelPiPKim,"",@"SHT_CUDA_INFO"
	.sectionflags	@""
	.align	4


	//----- nvinfo : EIATTR_CUDA_API_VERSION
	.align		4
        /*0000*/ 	.byte	0x04, 0x37
        /*0002*/ 	.short	(.L_13 - .L_12)
.L_12:
        /*0004*/ 	.word	0x00000082


	//----- nvinfo : EIATTR_KPARAM_INFO
	.align		4
.L_13:
        /*0008*/ 	.byte	0x04, 0x17
        /*000a*/ 	.short	(.L_15 - .L_14)
.L_14:
        /*000c*/ 	.word	0x00000000
        /*0010*/ 	.short	0x0002
        /*0012*/ 	.short	0x0010
        /*0014*/ 	.byte	0x00, 0xf0, 0x21, 0x00


	//----- nvinfo : EIATTR_KPARAM_INFO
	.align		4
.L_15:
        /*0018*/ 	.byte	0x04, 0x17
        /*001a*/ 	.short	(.L_17 - .L_16)
.L_16:
        /*001c*/ 	.word	0x00000000
        /*0020*/ 	.short	0x0001
        /*0022*/ 	.short	0x0008
        /*0024*/ 	.byte	0x00, 0xf5, 0x21, 0x00


	//----- nvinfo : EIATTR_KPARAM_INFO
	.align		4
.L_17:
        /*0028*/ 	.byte	0x04, 0x17
        /*002a*/ 	.short	(.L_19 - .L_18)
.L_18:
        /*002c*/ 	.word	0x00000000
        /*0030*/ 	.short	0x0000
        /*0032*/ 	.short	0x0000
        /*0034*/ 	.byte	0x00, 0xf5, 0x21, 0x00


	//----- nvinfo : EIATTR_SPARSE_MMA_MASK
	.align		4
.L_19:
        /*0038*/ 	.byte	0x03, 0x50
        /*003a*/ 	.short	0x0000


	//----- nvinfo : EIATTR_MAXREG_COUNT
	.align		4
        /*003c*/ 	.byte	0x03, 0x1b
        /*003e*/ 	.short	0x00ff


	//----- nvinfo : EIATTR_MERCURY_ISA_VERSION
	.align		4
        /*0040*/ 	.byte	0x03, 0x5f
        /*0042*/ 	.short	0x0101


	//----- nvinfo : EIATTR_VRC_CTA_INIT_COUNT
	.align		4
        /*0044*/ 	.byte	0x02, 0x4a
	.zero		1
	.zero		1


	//----- nvinfo : EIATTR_EXIT_INSTR_OFFSETS
	.align		4
        /*0048*/ 	.byte	0x04, 0x1c
        /*004a*/ 	.short	(.L_21 - .L_20)


	//   ....[0]....
.L_20:
        /*004c*/ 	.word	0x000000b0


	//   ....[1]....
        /*0050*/ 	.word	0x00000170


	//----- nvinfo : EIATTR_CBANK_PARAM_SIZE
	.align		4
.L_21:
        /*0054*/ 	.byte	0x03, 0x19
        /*0056*/ 	.short	0x0018


	//----- nvinfo : EIATTR_PARAM_CBANK
	.align		4
        /*0058*/ 	.byte	0x04, 0x0a
        /*005a*/ 	.short	(.L_23 - .L_22)
	.align		4
.L_22:
        /*005c*/ 	.word	index@(.nv.constant0._Z16addOffsetsKernelPiPKim)
        /*0060*/ 	.short	0x0380
        /*0062*/ 	.short	0x0018


	//----- nvinfo : EIATTR_SW_WAR
	.align		4
.L_23:
        /*0064*/ 	.byte	0x04, 0x36
        /*0066*/ 	.short	(.L_25 - .L_24)
.L_24:
        /*0068*/ 	.word	0x00000008
.L_25:


//--------------------- .nv.info._Z15blockScanKernelPKiPiS1_m --------------------------
	.section	.nv.info._Z15blockScanKernelPKiPiS1_m,"",@"SHT_CUDA_INFO"
	.sectionflags	@""
	.align	4


	//----- nvinfo : EIATTR_CUDA_API_VERSION
	.align		4
        /*0000*/ 	.byte	0x04, 0x37
        /*0002*/ 	.short	(.L_27 - .L_26)
.L_26:
        /*0004*/ 	.word	0x00000082


	//----- nvinfo : EIATTR_KPARAM_INFO
	.align		4
.L_27:
        /*0008*/ 	.byte	0x04, 0x17
        /*000a*/ 	.short	(.L_29 - .L_28)
.L_28:
        /*000c*/ 	.word	0x00000000
        /*0010*/ 	.short	0x0003
        /*0012*/ 	.short	0x0018
        /*0014*/ 	.byte	0x00, 0xf0, 0x21, 0x00


	//----- nvinfo : EIATTR_KPARAM_INFO
	.align		4
.L_29:
        /*0018*/ 	.byte	0x04, 0x17
        /*001a*/ 	.short	(.L_31 - .L_30)
.L_30:
        /*001c*/ 	.word	0x00000000
        /*0020*/ 	.short	0x0002
        /*0022*/ 	.short	0x0010
        /*0024*/ 	.byte	0x00, 0xf5, 0x21, 0x00


	//----- nvinfo : EIATTR_KPARAM_INFO
	.align		4
.L_31:
        /*0028*/ 	.byte	0x04, 0x17
        /*002a*/ 	.short	(.L_33 - .L_32)
.L_32:
        /*002c*/ 	.word	0x00000000
        /*0030*/ 	.short	0x0001
        /*0032*/ 	.short	0x0008
        /*0034*/ 	.byte	0x00, 0xf5, 0x21, 0x00


	//----- nvinfo : EIATTR_KPARAM_INFO
	.align		4
.L_33:
        /*0038*/ 	.byte	0x04, 0x17
        /*003a*/ 	.short	(.L_35 - .L_34)
.L_34:
        /*003c*/ 	.word	0x00000000
        /*0040*/ 	.short	0x0000
        /*0042*/ 	.short	0x0000
        /*0044*/ 	.byte	0x00, 0xf5, 0x21, 0x00


	//----- nvinfo : EIATTR_SPARSE_MMA_MASK
	.align		4
.L_35:
        /*0048*/ 	.byte	0x03, 0x50
        /*004a*/ 	.short	0x0000


	//----- nvinfo : EIATTR_MAXREG_COUNT
	.align		4
        /*004c*/ 	.byte	0x03, 0x1b
        /*004e*/ 	.short	0x00ff


	//----- nvinfo : EIATTR_NUM_BARRIERS
	.align		4
        /*0050*/ 	.byte	0x02, 0x4c
        /*0052*/ 	.byte	0x01
	.zero		1


	//----- nvinfo : EIATTR_MERCURY_ISA_VERSION
	.align		4
        /*0054*/ 	.byte	0x03, 0x5f
        /*0056*/ 	.short	0x0101


	//----- nvinfo : EIATTR_VRC_CTA_INIT_COUNT
	.align		4
        /*0058*/ 	.byte	0x02, 0x4a
	.zero		1
	.zero		1


	//----- nvinfo : EIATTR_EXIT_INSTR_OFFSETS
	.align		4
        /*005c*/ 	.byte	0x04, 0x1c
        /*005e*/ 	.short	(.L_37 - .L_36)


	//   ....[0]....
.L_36:
        /*0060*/ 	.word	0x00000330


	//   ....[1]....
        /*0064*/ 	.word	0x00000380


	//----- nvinfo : EIATTR_CBANK_PARAM_SIZE
	.align		4
.L_37:
        /*0068*/ 	.byte	0x03, 0x19
        /*006a*/ 	.short	0x0020


	//----- nvinfo : EIATTR_PARAM_CBANK
	.align		4
        /*006c*/ 	.byte	0x04, 0x0a
        /*006e*/ 	.short	(.L_39 - .L_38)
	.align		4
.L_38:
        /*0070*/ 	.word	index@(.nv.constant0._Z15blockScanKernelPKiPiS1_m)
        /*0074*/ 	.short	0x0380
        /*0076*/ 	.short	0x0020


	//----- nvinfo : EIATTR_SW_WAR
	.align		4
.L_39:
        /*0078*/ 	.byte	0x04, 0x36
        /*007a*/ 	.short	(.L_41 - .L_40)
.L_40:
        /*007c*/ 	.word	0x00000008
.L_41:


//--------------------- .nv.callgraph             --------------------------
	.section	.nv.callgraph,"",@"SHT_CUDA_CALLGRAPH"
	.align	4
	.sectionentsize	8
	.align		4
        /*0000*/ 	.word	0x00000000
	.align		4
        /*0004*/ 	.word	0xffffffff
	.align		4
        /*0008*/ 	.word	0x00000000
	.align		4
        /*000c*/ 	.word	0xfffffffe
	.align		4
        /*0010*/ 	.word	0x00000000
	.align		4
        /*0014*/ 	.word	0xfffffffd
	.align		4
        /*0018*/ 	.word	0x00000000
	.align		4
        /*001c*/ 	.word	0xfffffffc


//--------------------- .text._Z16addOffsetsKernelPiPKim --------------------------
	.section	.text._Z16addOffsetsKernelPiPKim,"ax",@progbits
	.align	128
        .global         _Z16addOffsetsKernelPiPKim
        .type           _Z16addOffsetsKernelPiPKim,@function
        .size           _Z16addOffsetsKernelPiPKim,(.L_x_4 - _Z16addOffsetsKernelPiPKim)
        .other          _Z16addOffsetsKernelPiPKim,@"STO_CUDA_ENTRY STV_DEFAULT"
_Z16addOffsetsKernelPiPKim:
.text._Z16addOffsetsKernelPiPKim:
[----:B------:R-:W-:Y:S01]  /*0000*/  LDC R1, c[0x0][0x37c] ;  /* 0x0000df00ff017b82 */ /* 0x000fe20000000800 */
[----:B------:R-:W0:Y:S01]  /*0010*/  S2R R5, SR_CTAID.X ;  /* 0x0000000000057919 */ /* 0x000e220000002500 */
[----:B------:R-:W0:Y:S01]  /*0020*/  LDCU UR4, c[0x0][0x360] ;  /* 0x00006c00ff0477ac */ /* 0x000e220008000800 */
[----:B------:R-:W1:Y:S01]  /*0030*/  S2R R0, SR_TID.X ;  /* 0x0000000000007919 */ /* 0x000e620000002100 */
[----:B------:R-:W2:Y:S01]  /*0040*/  LDCU.64 UR6, c[0x0][0x390] ;  /* 0x00007200ff0677ac */ /* 0x000ea20008000a00 */
[----:B0-----:R-:W-:-:S05]  /*0050*/  IMAD R3, R5, UR4, RZ ;  /* 0x0000000405037c24 */ /* 0x001fca000f8e02ff */
[----:B-1----:R-:W-:-:S04]  /*0060*/  IADD3 R0, P1, PT, R3, R0, RZ ;  /* 0x0000000003007210 */ /* 0x002fc80007f3e0ff */
[----:B--2---:R-:W-:Y:S01]  /*0070*/  ISETP.GE.U32.AND P0, PT, R0, UR6, PT ;  /* 0x0000000600007c0c */ /* 0x004fe2000bf06070 */
[----:B------:R-:W-:-:S05]  /*0080*/  IMAD.X R7, RZ, RZ, RZ, P1 ;  /* 0x000000ffff077224 */ /* 0x000fca00008e06ff */
[----:B------:R-:W-:-:S04]  /*0090*/  ISETP.GE.U32.AND.EX P0, PT, R7, UR7, PT, P0 ;  /* 0x0000000707007c0c */ /* 0x000fc8000bf06100 */
[----:B------:R-:W-:-:S13]  /*00a0*/  ISETP.EQ.OR P0, PT, R5, RZ, P0 ;  /* 0x000000ff0500720c */ /* 0x000fda0000702670 */
[----:B------:R-:W-:Y:S05]  /*00b0*/  @P0 EXIT ;  /* 0x000000000000094d */ /* 0x000fea0003800000 */
[----:B------:R-:W0:Y:S01]  /*00c0*/  LDC.64 R2, c[0x0][0x388] ;  /* 0x0000e200ff027b82 */ /* 0x000e220000000a00 */
[----:B------:R-:W1:Y:S01]  /*00d0*/  LDCU.64 UR6, c[0x0][0x380] ;  /* 0x00007000ff0677ac */ /* 0x000e620008000a00 */
[----:B------:R-:W-:Y:S01]  /*00e0*/  VIADD R5, R5, 0xffffffff ;  /* 0xffffffff05057836 */ /* 0x000fe20000000000 */
[----:B------:R-:W2:Y:S01]  /*00f0*/  LDCU.64 UR4, c[0x0][0x358] ;  /* 0x00006b00ff0477ac */ /* 0x000ea20008000a00 */
[C---:B-1----:R-:W-:Y:S02]  /*0100*/  LEA R4, P0, R0.reuse, UR6, 0x2 ;  /* 0x0000000600047c11 */ /* 0x042fe4000f8010ff */
[----:B0-----:R-:W-:Y:S02]  /*0110*/  IMAD.WIDE.U32 R2, R5, 0x4, R2 ;  /* 0x0000000405027825 */ /* 0x001fe400078e0002 */
[----:B------:R-:W-:-:S04]  /*0120*/  LEA.HI.X R5, R0, UR7, R7, 0x2, P0 ;  /* 0x0000000700057c11 */ /* 0x000fc800080f1407 */
[----:B--2---:R-:W2:Y:S04]  /*0130*/  LDG.E.CONSTANT R2, desc[UR4][R2.64] ;  /* 0x0000000402027981 */ /* 0x004ea8000c1e9900 */
[----:B------:R-:W2:Y:S02]  /*0140*/  LDG.E R7, desc[UR4][R4.64] ;  /* 0x0000000404077981 */ /* 0x000ea4000c1e1900 */
[----:B--2---:R-:W-:-:S05]  /*0150*/  IMAD.IADD R7, R2, 0x1, R7 ;  /* 0x0000000102077824 */ /* 0x004fca00078e0207 */
[----:B------:R-:W-:Y:S01]  /*0160*/  STG.E desc[UR4][R4.64], R7 ;  /* 0x0000000704007986 */ /* 0x000fe2000c101904 */
[----:B------:R-:W-:Y:S05]  /*0170*/  EXIT ;  /* 0x000000000000794d */ /* 0x000fea0003800000 */
.L_x_0:
[----:B------:R-:W-:-:S00]  /*0180*/  BRA `(.L_x_0) ;  /* 0xfffffffc00fc7947 */ /* 0x000fc0000383ffff */
[----:B------:R-:W-:-:S00]  /*0190*/  NOP ;  /* 0x0000000000007918 */ /* 0x000fc00000000000 */
        /* <DEDUP_REMOVED lines=14> */
.L_x_4:


//--------------------- .text._Z15blockScanKernelPKiPiS1_m --------------------------
	.section	.text._Z15blockScanKernelPKiPiS1_m,"ax",@progbits
	.align	128
        .global         _Z15blockScanKernelPKiPiS1_m
        .type           _Z15blockScanKernelPKiPiS1_m,@function
        .size           _Z15blockScanKernelPKiPiS1_m,(.L_x_5 - _Z15blockScanKernelPKiPiS1_m)
        .other          _Z15blockScanKernelPKiPiS1_m,@"STO_CUDA_ENTRY STV_DEFAULT"
_Z15blockScanKernelPKiPiS1_m:
.text._Z15blockScanKernelPKiPiS1_m:
[----:B------:R-:W-:Y:S01]  /*0000*/  LDC R1, c[0x0][0x37c] ;  /* 0x0000df00ff017b82 */ /* 0x000fe20000000800 */
[----:B------:R-:W0:Y:S01]  /*0010*/  S2R R9, SR_CTAID.X ;  /* 0x0000000000097919 */ /* 0x000e220000002500 */
[----:B------:R-:W0:Y:S01]  /*0020*/  LDCU UR6, c[0x0][0x360] ;  /* 0x00006c00ff0677ac */ /* 0x000e220008000800 */
[----:B------:R-:W-:Y:S01]  /*0030*/  IMAD.MOV.U32 R0, RZ, RZ, RZ ;  /* 0x000000ffff007224 */ /* 0x000fe200078e00ff */
[----:B------:R-:W1:Y:S01]  /*0040*/  S2R R4, SR_TID.X ;  /* 0x0000000000047919 */ /* 0x000e620000002100 */
[----:B------:R-:W2:Y:S01]  /*0050*/  LDCU.64 UR4, c[0x0][0x398] ;  /* 0x00007300ff0477ac */ /* 0x000ea20008000a00 */
[----:B------:R-:W3:Y:S01]  /*0060*/  LDCU.64 UR8, c[0x0][0x358] ;  /* 0x00006b00ff0877ac */ /* 0x000ee20008000a00 */
[----:B0-----:R-:W-:-:S05]  /*0070*/  IMAD R3, R9, UR6, RZ ;  /* 0x0000000609037c24 */ /* 0x001fca000f8e02ff */
[----:B-1----:R-:W-:-:S04]  /*0080*/  IADD3 R6, P1, PT, R3, R4, RZ ;  /* 0x0000000403067210 */ /* 0x002fc80007f3e0ff */
[----:B--2---:R-:W-:Y:S01]  /*0090*/  ISETP.GE.U32.AND P0, PT, R6, UR4, PT ;  /* 0x0000000406007c0c */ /* 0x004fe2000bf06070 */
[----:B------:R-:W-:-:S05]  /*00a0*/  IMAD.X R8, RZ, RZ, RZ, P1 ;  /* 0x000000ffff087224 */ /* 0x000fca00008e06ff */
[----:B------:R-:W-:-:S13]  /*00b0*/  ISETP.GE.U32.AND.EX P0, PT, R8, UR5, PT, P0 ;  /* 0x0000000508007c0c */ /* 0x000fda000bf06100 */
[----:B------:R-:W0:Y:S02]  /*00c0*/  @!P0 LDC.64 R2, c[0x0][0x380] ;  /* 0x0000e000ff028b82 */ /* 0x000e240000000a00 */
[----:B0-----:R-:W-:-:S04]  /*00d0*/  @!P0 LEA R2, P1, R6, R2, 0x2 ;  /* 0x0000000206028211 */ /* 0x001fc800078210ff */
[----:B------:R-:W-:-:S05]  /*00e0*/  @!P0 LEA.HI.X R3, R6, R3, R8, 0x2, P1 ;  /* 0x0000000306038211 */ /* 0x000fca00008f1408 */
[----:B---3--:R-:W2:Y:S01]  /*00f0*/  @!P0 LDG.E.CONSTANT R0, desc[UR8][R2.64] ;  /* 0x0000000802008981 */ /* 0x008ea2000c1e9900 */
[----:B------:R-:W0:Y:S01]  /*0100*/  S2UR UR5, SR_CgaCtaId ;  /* 0x00000000000579c3 */ /* 0x000e220000008800 */
[----:B------:R-:W-:Y:S01]  /*0110*/  UMOV UR4, 0x400 ;  /* 0x0000040000047882 */ /* 0x000fe20000000000 */
[----:B------:R-:W-:Y:S02]  /*0120*/  UISETP.GE.U32.AND UP0, UPT, UR6, 0x2, UPT ;  /* 0x000000020600788c */ /* 0x000fe4000bf06070 */
[----:B0-----:R-:W-:-:S06]  /*0130*/  ULEA UR4, UR5, UR4, 0x18 ;  /* 0x0000000405047291 */ /* 0x001fcc000f8ec0ff */
[----:B------:R-:W-:-:S05]  /*0140*/  LEA R5, R4, UR4, 0x2 ;  /* 0x0000000404057c11 */ /* 0x000fca000f8e10ff */
[----:B--2---:R0:W-:Y:S01]  /*0150*/  STS [R5], R0 ;  /* 0x0000000005007388 */ /* 0x0041e20000000800 */
[----:B------:R-:W-:Y:S06]  /*0160*/  BAR.SYNC.DEFER_BLOCKING 0x0 ;  /* 0x0000000000007b1d */ /* 0x000fec0000010000 */
[----:B------:R-:W-:Y:S05]  /*0170*/  BRA.U !UP0, `(.L_x_1) ;  /* 0x0000000108387547 */ /* 0x000fea000b800000 */
[----:B------:R-:W-:-:S05]  /*0180*/  UMOV UR5, 0x1 ;  /* 0x0000000100057882 */ /* 0x000fca0000000000 */
.L_x_2:
[----:B------:R-:W-:Y:S01]  /*0190*/  ISETP.GE.U32.AND P0, PT, R4, UR5, PT ;  /* 0x0000000504007c0c */ /* 0x000fe2000bf06070 */
[----:B01----:R-:W-:-:S12]  /*01a0*/  IMAD.MOV.U32 R0, RZ, RZ, RZ ;  /* 0x000000ffff007224 */ /* 0x003fd800078e00ff */
[----:B------:R-:W-:Y:S01]  /*01b0*/  @P0 VIADD R2, R4, -UR5 ;  /* 0x8000000504020c36 */ /* 0x000fe20008000000 */
[----:B------:R-:W-:-:S04]  /*01c0*/  USHF.L.U32 UR5, UR5, 0x1, URZ ;  /* 0x0000000105057899 */ /* 0x000fc800080006ff */
[----:B------:R-:W-:Y:S01]  /*01d0*/  @P0 LEA R2, R2, UR4, 0x2 ;  /* 0x0000000402020c11 */ /* 0x000fe2000f8e10ff */
[----:B------:R-:W-:-:S04]  /*01e0*/  UISETP.GE.U32.AND UP0, UPT, UR5, UR6, UPT ;  /* 0x000000060500728c */ /* 0x000fc8000bf06070 */
[----:B------:R-:W-:Y:S01]  /*01f0*/  @P0 LDS R0, [R2] ;  /* 0x0000000002000984 */ /* 0x000fe20000000800 */
[----:B------:R-:W-:Y:S06]  /*0200*/  BAR.SYNC.DEFER_BLOCKING 0x0 ;  /* 0x0000000000007b1d */ /* 0x000fec0000010000 */
[----:B------:R-:W0:Y:S02]  /*0210*/  LDS R3, [R5] ;  /* 0x0000000005037984 */ /* 0x000e240000000800 */
[----:B0-----:R-:W-:-:S05]  /*0220*/  IMAD.IADD R0, R3, 0x1, R0 ;  /* 0x0000000103007824 */ /* 0x001fca00078e0200 */
[----:B------:R1:W-:Y:S01]  /*0230*/  STS [R5], R0 ;  /* 0x0000000005007388 */ /* 0x0003e20000000800 */
[----:B------:R-:W-:Y:S06]  /*0240*/  BAR.SYNC.DEFER_BLOCKING 0x0 ;  /* 0x0000000000007b1d */ /* 0x000fec0000010000 */
[----:B------:R-:W-:Y:S05]  /*0250*/  BRA.U !UP0, `(.L_x_2) ;  /* 0xfffffffd08cc7547 */ /* 0x000fea000b83ffff */
.L_x_1:
[----:B------:R-:W2:Y:S02]  /*0260*/  LDCU.64 UR4, c[0x0][0x398] ;  /* 0x00007300ff0477ac */ /* 0x000ea40008000a00 */
[----:B--2---:R-:W-:-:S04]  /*0270*/  ISETP.GE.U32.AND P0, PT, R6, UR4, PT ;  /* 0x0000000406007c0c */ /* 0x004fc8000bf06070 */
[----:B------:R-:W-:Y:S01]  /*0280*/  ISETP.GE.U32.AND.EX P0, PT, R8, UR5, PT, P0 ;  /* 0x0000000508007c0c */ /* 0x000fe2000bf06100 */
[----:B------:R-:W2:-:S12]  /*0290*/  LDCU.64 UR4, c[0x0][0x390] ;  /* 0x00007200ff0477ac */ /* 0x000e980008000a00 */
[----:B------:R-:W3:Y:S01]  /*02a0*/  @!P0 LDS R7, [R5] ;  /* 0x0000000005078984 */ /* 0x000ee20000000800 */
[----:B------:R-:W4:Y:S01]  /*02b0*/  @!P0 LDC.64 R2, c[0x0][0x388] ;  /* 0x0000e200ff028b82 */ /* 0x000f220000000a00 */
[----:B--2---:R-:W-:Y:S01]  /*02c0*/  ISETP.NE.U32.AND P1, PT, RZ, UR4, PT ;  /* 0x00000004ff007c0c */ /* 0x004fe2000bf25070 */
[----:B------:R-:W-:-:S03]  /*02d0*/  UIADD3 UR4, UPT, UPT, UR6, -0x1, URZ ;  /* 0xffffffff06047890 */ /* 0x000fc6000fffe0ff */
[----:B------:R-:W-:-:S04]  /*02e0*/  ISETP.NE.AND.EX P1, PT, RZ, UR5, PT, P1 ;  /* 0x00000005ff007c0c */ /* 0x000fc8000bf25310 */
[----:B------:R-:W-:Y:S02]  /*02f0*/  ISETP.NE.OR P1, PT, R4, UR4, !P1 ;  /* 0x0000000404007c0c */ /* 0x000fe4000cf25670 */
[----:B----4-:R-:W-:-:S04]  /*0300*/  @!P0 LEA R2, P2, R6, R2, 0x2 ;  /* 0x0000000206028211 */ /* 0x010fc800078410ff */
[----:B------:R-:W-:-:S05]  /*0310*/  @!P0 LEA.HI.X R3, R6, R3, R8, 0x2, P2 ;  /* 0x0000000306038211 */ /* 0x000fca00010f1408 */
[----:B---3--:R2:W-:Y:S02]  /*0320*/  @!P0 STG.E desc[UR8][R2.64], R7 ;  /* 0x0000000702008986 */ /* 0x0085e4000c101908 */
[----:B------:R-:W-:Y:S05]  /*0330*/  @P1 EXIT ;  /* 0x000000000000194d */ /* 0x000fea0003800000 */
[----:B01----:R-:W0:Y:S01]  /*0340*/  LDS R5, [R5] ;  /* 0x0000000005057984 */ /* 0x003e220000000800 */
[----:B--2---:R-:W1:Y:S02]  /*0350*/  LDC.64 R2, c[0x0][0x390] ;  /* 0x0000e400ff027b82 */ /* 0x004e640000000a00 */
[----:B-1----:R-:W-:-:S05]  /*0360*/  IMAD.WIDE.U32 R2, R9, 0x4, R2 ;  /* 0x0000000409027825 */ /* 0x002fca00078e0002 */
[----:B0-----:R-:W-:Y:S01]  /*0370*/  STG.E desc[UR8][R2.64], R5 ;  /* 0x0000000502007986 */ /* 0x001fe2000c101908 */
[----:B------:R-:W-:Y:S05]  /*0380*/  EXIT ;  /* 0x000000000000794d */ /* 0x000fea0003800000 */
.L_x_3:
        /* <DEDUP_REMOVED lines=15> */
.L_x_5:


//--------------------- .nv.shared._Z16addOffsetsKernelPiPKim --------------------------
	.section	.nv.shared._Z16addOffsetsKernelPiPKim,"aw",@nobits
	.sectionflags	@""
	.align	16
	.zero		1024


//--------------------- .nv.shared.reserved.0     --------------------------
	.section	.nv.shared.reserved.0,"aw",@nobits
	.weak		__nv_reservedSMEM_offset_0_alias
	.size		__nv_reservedSMEM_offset_0_alias, 0, 64
	.other		__nv_reservedSMEM_offset_0_alias,@"STO_CUDA_RESERVED_SHARED STV_DEFAULT"
__nv_reservedSMEM_offset_0_alias:
	.zero		0
	.zero		64


//--------------------- .nv.shared._Z15blockScanKernelPKiPiS1_m --------------------------
	.section	.nv.shared._Z15blockScanKernelPKiPiS1_m,"aw",@nobits
	.sectionflags	@""
	.align	16
	.zero		1024


//--------------------- .nv.constant0._Z16addOffsetsKernelPiPKim --------------------------
	.section	.nv.constant0._Z16addOffsetsKernelPiPKim,"a",@progbits
	.sectionflags	@""
	.align	4
.nv.constant0._Z16addOffsetsKernelPiPKim:
	.zero		920


//--------------------- .nv.constant0._Z15blockScanKernelPKiPiS1_m --------------------------
	.section	.nv.constant0._Z15blockScanKernelPKiPiS1_m,"a",@progbits
	.sectionflags	@""
	.align	4
.nv.constant0._Z15blockScanKernelPKiPiS1_m:
	.zero		928


//--------------------- SYMBOLS --------------------------

	.type		.nv.reservedSmem.offset0,@object
	.size		.nv.reservedSmem.offset0,0x4
	.type		.nv.reservedSmem.cap,@object
	.size		.nv.reservedSmem.cap,0x4
